	.headerflags	@"EF_CUDA_TEXMODE_UNIFIED EF_CUDA_64BIT_ADDRESS EF_CUDA_ACCELERATORS EF_CUDA_SM90 EF_CUDA_VIRTUAL_SM(EF_CUDA_SM90)"
	.elftype	@"ET_EXEC"


//--------------------- .nv.info                  --------------------------
	.section	.nv.info,"",@"SHT_CUDA_INFO"
	.align	4


	//----- nvinfo : EIATTR_REGCOUNT
	.align		4
        /*0000*/ 	.byte	0x04, 0x2f
        /*0002*/ 	.short	(.L_1 - .L_0)
	.align		4
.L_0:
        /*0004*/ 	.word	index@(triton_poi_fused__weight_norm_interface_convolution_15)
        /*0008*/ 	.word	0x00000020


	//----- nvinfo : EIATTR_MIN_STACK_SIZE
	.align		4
.L_1:
        /*000c*/ 	.byte	0x04, 0x12
        /*000e*/ 	.short	(.L_3 - .L_2)
	.align		4
.L_2:
        /*0010*/ 	.word	index@(triton_poi_fused__weight_norm_interface_convolution_15)
        /*0014*/ 	.word	0x00000000


	//----- nvinfo : EIATTR_FRAME_SIZE
	.align		4
.L_3:
        /*0018*/ 	.byte	0x04, 0x11
        /*001a*/ 	.short	(.L_5 - .L_4)
	.align		4
.L_4:
        /*001c*/ 	.word	index@(triton_poi_fused__weight_norm_interface_convolution_15)
        /*0020*/ 	.word	0x00000000


	//----- nvinfo : EIATTR_MIN_STACK_SIZE
	.align		4
.L_5:
        /*0024*/ 	.byte	0x04, 0x12
        /*0026*/ 	.short	(.L_7 - .L_6)
	.align		4
.L_6:
        /*0028*/ 	.word	index@(triton_poi_fused__weight_norm_interface_convolution_15)
        /*002c*/ 	.word	0x00000000
.L_7:


//--------------------- .nv.info.triton_poi_fused__weight_norm_interface_convolution_15 --------------------------
	.section	.nv.info.triton_poi_fused__weight_norm_interface_convolution_15,"",@"SHT_CUDA_INFO"
	.sectionflags	@""
	.align	4


	//----- nvinfo : EIATTR_CUDA_API_VERSION
	.align		4
        /*0000*/ 	.byte	0x04, 0x37
        /*0002*/ 	.short	(.L_9 - .L_8)
.L_8:
        /*0004*/ 	.word	0x0000007c


	//----- nvinfo : EIATTR_KPARAM_INFO
	.align		4
.L_9:
        /*0008*/ 	.byte	0x04, 0x17
        /*000a*/ 	.short	(.L_11 - .L_10)
.L_10:
        /*000c*/ 	.word	0x00000000
        /*0010*/ 	.short	0x0006
        /*0012*/ 	.short	0x002c
        /*0014*/ 	.byte	0x00, 0xf0, 0x11, 0x00


	//----- nvinfo : EIATTR_KPARAM_INFO
	.align		4
.L_11:
        /*0018*/ 	.byte	0x04, 0x17
        /*001a*/ 	.short	(.L_13 - .L_12)
.L_12:
        /*001c*/ 	.word	0x00000000
        /*0020*/ 	.short	0x0005
        /*0022*/ 	.short	0x0028
        /*0024*/ 	.byte	0x00, 0xf0, 0x11, 0x00


	//----- nvinfo : EIATTR_KPARAM_INFO
	.align		4
.L_13:
        /*0028*/ 	.byte	0x04, 0x17
        /*002a*/ 	.short	(.L_15 - .L_14)
.L_14:
        /*002c*/ 	.word	0x00000000
        /*0030*/ 	.short	0x0004
        /*0032*/ 	.short	0x0020
        /*0034*/ 	.byte	0x00, 0xf4, 0x21, 0x00


	//----- nvinfo : EIATTR_KPARAM_INFO
	.align		4
.L_15:
        /*0038*/ 	.byte	0x04, 0x17
        /*003a*/ 	.short	(.L_17 - .L_16)
.L_16:
        /*003c*/ 	.word	0x00000000
        /*0040*/ 	.short	0x0003
        /*0042*/ 	.short	0x0018
        /*0044*/ 	.byte	0x00, 0xf4, 0x21, 0x00


	//----- nvinfo : EIATTR_KPARAM_INFO
	.align		4
.L_17:
        /*0048*/ 	.byte	0x04, 0x17
        /*004a*/ 	.short	(.L_19 - .L_18)
.L_18:
        /*004c*/ 	.word	0x00000000
        /*0050*/ 	.short	0x0002
        /*0052*/ 	.short	0x0010
        /*0054*/ 	.byte	0x00, 0xf4, 0x21, 0x00


	//----- nvinfo : EIATTR_KPARAM_INFO
	.align		4
.L_19:
        /*0058*/ 	.byte	0x04, 0x17
        /*005a*/ 	.short	(.L_21 - .L_20)
.L_20:
        /*005c*/ 	.word	0x00000000
        /*0060*/ 	.short	0x0001
        /*0062*/ 	.short	0x0008
        /*0064*/ 	.byte	0x00, 0xf4, 0x21, 0x00


	//----- nvinfo : EIATTR_KPARAM_INFO
	.align		4
.L_21:
        /*0068*/ 	.byte	0x04, 0x17
        /*006a*/ 	.short	(.L_23 - .L_22)
.L_22:
        /*006c*/ 	.word	0x00000000
        /*0070*/ 	.short	0x0000
        /*0072*/ 	.short	0x0000
        /*0074*/ 	.byte	0x00, 0xf4, 0x21, 0x00


	//----- nvinfo : EIATTR_SPARSE_MMA_MASK
	.align		4
.L_23:
        /*0078*/ 	.byte	0x03, 0x50
        /*007a*/ 	.short	0x0000


	//----- nvinfo : EIATTR_MAXREG_COUNT
	.align		4
        /*007c*/ 	.byte	0x03, 0x1b
        /*007e*/ 	.short	0x00ff


	//----- nvinfo : EIATTR_EXIT_INSTR_OFFSETS
	.align		4
        /*0080*/ 	.byte	0x04, 0x1c
        /*0082*/ 	.short	(.L_25 - .L_24)


	//   ....[0]....
.L_24:
        /*0084*/ 	.word	0x000009a0


	//   ....[1]....
        /*0088*/ 	.word	0x000009c0


	//----- nvinfo : EIATTR_REQNTID
	.align		4
.L_25:
        /*008c*/ 	.byte	0x04, 0x10
        /*008e*/ 	.short	(.L_27 - .L_26)
.L_26:
        /*0090*/ 	.word	0x00000080
        /*0094*/ 	.word	0x00000001
        /*0098*/ 	.word	0x00000001


	//----- nvinfo : EIATTR_CBANK_PARAM_SIZE
	.align		4
.L_27:
        /*009c*/ 	.byte	0x03, 0x19
        /*009e*/ 	.short	0x0030


	//----- nvinfo : EIATTR_PARAM_CBANK
	.align		4
        /*00a0*/ 	.byte	0x04, 0x0a
        /*00a2*/ 	.short	(.L_29 - .L_28)
	.align		4
.L_28:
        /*00a4*/ 	.word	index@(.nv.constant0.triton_poi_fused__weight_norm_interface_convolution_15)
        /*00a8*/ 	.short	0x0210
        /*00aa*/ 	.short	0x0030


	//----- nvinfo : EIATTR_SW_WAR
	.align		4
.L_29:
        /*00ac*/ 	.byte	0x04, 0x36
        /*00ae*/ 	.short	(.L_31 - .L_30)
.L_30:
        /*00b0*/ 	.word	0x00000008
.L_31:


//--------------------- .nv.callgraph             --------------------------
	.section	.nv.callgraph,"",@"SHT_CUDA_CALLGRAPH"
	.align	4
	.sectionentsize	8
	.align		4
        /*0000*/ 	.word	0x00000000
	.align		4
        /*0004*/ 	.word	0xffffffff
	.align		4
        /*0008*/ 	.word	0x00000000
	.align		4
        /*000c*/ 	.word	0xfffffffe
	.align		4
        /*0010*/ 	.word	0x00000000
	.align		4
        /*0014*/ 	.word	0xfffffffd
	.align		4
        /*0018*/ 	.word	0x00000000
	.align		4
        /*001c*/ 	.word	0xfffffffc


//--------------------- .text.triton_poi_fused__weight_norm_interface_convolution_15 --------------------------
	.section	.text.triton_poi_fused__weight_norm_interface_convolution_15,"ax",@progbits
	.sectionflags	@"SHF_BARRIERS=1"
	.align	128
        .global         triton_poi_fused__weight_norm_interface_convolution_15
        .type           triton_poi_fused__weight_norm_interface_convolution_15,@function
        .size           triton_poi_fused__weight_norm_interface_convolution_15,(.L_x_1 - triton_poi_fused__weight_norm_interface_convolution_15)
        .other          triton_poi_fused__weight_norm_interface_convolution_15,@"STO_CUDA_ENTRY STV_DEFAULT"
triton_poi_fused__weight_norm_interface_convolution_15:
.text.triton_poi_fused__weight_norm_interface_convolution_15:
[----:B------:R-:W0:Y:S01]  /*0000*/  LDC R1, c[0x0][0x28] ;  /* 0x00000a00ff017b82 */ /* 0x000e220000000800 */
[----:B------:R-:W1:Y:S07]  /*0010*/  S2R R0, SR_CTAID.Y ;  /* 0x0000000000007919 */ /* 0x000e6e0000002600 */
[----:B------:R-:W2:Y:S01]  /*0020*/  LDC.64 R6, c[0x0][0x220] ;  /* 0x00008800ff067b82 */ /* 0x000ea20000000a00 */
[----:B------:R-:W-:Y:S01]  /*0030*/  ULDC.64 UR6, c[0x0][0x208] ;  /* 0x0000820000067ab9 */ /* 0x000fe20000000a00 */
[----:B------:R-:W3:Y:S01]  /*0040*/  S2R R20, SR_TID.X ;  /* 0x0000000000147919 */ /* 0x000ee20000002100 */
[----:B------:R-:W4:Y:S05]  /*0050*/  S2R R10, SR_CTAID.X ;  /* 0x00000000000a7919 */ /* 0x000f2a0000002500 */
[----:B------:R-:W5:Y:S08]  /*0060*/  LDC.64 R4, c[0x0][0x218] ;  /* 0x00008600ff047b82 */ /* 0x000f700000000a00 */
[----:B------:R-:W4:Y:S01]  /*0070*/  LDC.64 R16, c[0x0][0x210] ;  /* 0x00008400ff107b82 */ /* 0x000f220000000a00 */
[----:B-1----:R-:W-:Y:S01]  /*0080*/  IMAD.SHL.U32 R12, R0, 0x20, RZ ;  /* 0x00000020000c7824 */ /* 0x002fe200078e00ff */
[----:B------:R-:W-:Y:S01]  /*0090*/  SHF.R.S32.HI R0, RZ, 0x1a, R0 ;  /* 0x0000001aff007819 */ /* 0x000fe20000011400 */
[----:B---3--:R-:W-:-:S03]  /*00a0*/  IMAD.SHL.U32 R3, R20, 0x4, RZ ;  /* 0x0000000414037824 */ /* 0x008fc600078e00ff */
[----:B------:R-:W-:Y:S02]  /*00b0*/  SGXT R0, R0, 0x1 ;  /* 0x000000010000781a */ /* 0x000fe40000000200 */
[----:B------:R-:W-:-:S04]  /*00c0*/  LOP3.LUT R3, R12, 0x1c, R3, 0xf8, !PT ;  /* 0x0000001c0c037812 */ /* 0x000fc800078ef803 */
[----:B------:R-:W-:-:S04]  /*00d0*/  LEA.HI R2, R0, R3, RZ, 0x6 ;  /* 0x0000000300027211 */ /* 0x000fc800078f30ff */
[----:B------:R-:W-:-:S05]  /*00e0*/  SHF.R.S32.HI R9, RZ, 0x6, R2 ;  /* 0x00000006ff097819 */ /* 0x000fca0000011402 */
[----:B--2---:R-:W-:-:S05]  /*00f0*/  IMAD.WIDE R6, R9, 0x4, R6 ;  /* 0x0000000409067825 */ /* 0x004fca00078e0206 */
[----:B------:R1:W2:Y:S01]  /*0100*/  LDG.E.EL R0, desc[UR6][R6.64] ;  /* 0x0000000606007981 */ /* 0x0002a2000c2e1900 */
[----:B------:R-:W-:Y:S01]  /*0110*/  LOP3.LUT R2, R2, 0xffffffc0, RZ, 0xc0, !PT ;  /* 0xffffffc002027812 */ /* 0x000fe200078ec0ff */
[----:B-----5:R-:W-:Y:S01]  /*0120*/  IMAD.WIDE R4, R9, 0x4, R4 ;  /* 0x0000000409047825 */ /* 0x020fe200078e0204 */
[----:B------:R-:W-:-:S03]  /*0130*/  SHF.R.U32.HI R11, RZ, 0x3, R20 ;  /* 0x00000003ff0b7819 */ /* 0x000fc60000011614 */
[----:B------:R-:W-:Y:S01]  /*0140*/  IMAD.IADD R8, R3, 0x1, -R2 ;  /* 0x0000000103087824 */ /* 0x000fe200078e0a02 */
[----:B------:R-:W-:Y:S01]  /*0150*/  SGXT.U32 R2, R11, 0x4 ;  /* 0x000000040b02781a */ /* 0x000fe20000000000 */
[----:B----4-:R-:W-:Y:S01]  /*0160*/  IMAD.SHL.U32 R3, R10, 0x20, RZ ;  /* 0x000000200a037824 */ /* 0x010fe200078e00ff */
[----:B------:R3:W4:Y:S01]  /*0170*/  LDG.E.EL R13, desc[UR6][R4.64] ;  /* 0x00000006040d7981 */ /* 0x000722000c2e1900 */
[----:B------:R-:W-:Y:S01]  /*0180*/  IMAD R8, R9, 0x640, R8 ;  /* 0x0000064009087824 */ /* 0x000fe200078e0208 */
[----:B------:R-:W-:Y:S02]  /*0190*/  CS2R R10, SRZ ;  /* 0x00000000000a7805 */ /* 0x000fe4000001ff00 */
[----:B-1----:R-:W-:Y:S02]  /*01a0*/  CS2R R6, SRZ ;  /* 0x0000000000067805 */ /* 0x002fe4000001ff00 */
[----:B------:R-:W-:Y:S02]  /*01b0*/  LOP3.LUT R27, R3, R2, RZ, 0xfc, !PT ;  /* 0x00000002031b7212 */ /* 0x000fe400078efcff */
[----:B------:R-:W-:-:S02]  /*01c0*/  LOP3.LUT R21, R3, 0x10, R2, 0xfe, !PT ;  /* 0x0000001003157812 */ /* 0x000fc400078efe02 */
[C---:B------:R-:W-:Y:S01]  /*01d0*/  ISETP.GE.AND P1, PT, R27.reuse, 0x19, PT ;  /* 0x000000191b00780c */ /* 0x040fe20003f26270 */
[--C-:B------:R-:W-:Y:S01]  /*01e0*/  IMAD R27, R27, 0x40, R8.reuse ;  /* 0x000000401b1b7824 */ /* 0x100fe200078e0208 */
[C---:B------:R-:W-:Y:S01]  /*01f0*/  ISETP.GE.AND P0, PT, R21.reuse, 0x19, PT ;  /* 0x000000191500780c */ /* 0x040fe20003f06270 */
[----:B------:R-:W-:Y:S01]  /*0200*/  IMAD R21, R21, 0x40, R8 ;  /* 0x0000004015157824 */ /* 0x000fe200078e0208 */
[----:B------:R-:W-:Y:S02]  /*0210*/  CS2R R8, SRZ ;  /* 0x0000000000087805 */ /* 0x000fe4000001ff00 */
[----:B---3--:R-:W-:Y:S01]  /*0220*/  CS2R R4, SRZ ;  /* 0x0000000000047805 */ /* 0x008fe2000001ff00 */
[----:B0-----:R-:W-:-:S04]  /*0230*/  IMAD.WIDE R14, R27, 0x4, R16 ;  /* 0x000000041b0e7825 */ /* 0x001fc800078e0210 */
[----:B------:R-:W-:Y:S02]  /*0240*/  IMAD.WIDE R16, R21, 0x4, R16 ;  /* 0x0000000415107825 */ /* 0x000fe400078e0210 */
[----:B------:R0:W3:Y:S04]  /*0250*/  @!P1 LDG.E.EL.128 R8, desc[UR6][R14.64] ;  /* 0x000000060e089981 */ /* 0x0000e8000c2e1d00 */
[----:B------:R1:W5:Y:S01]  /*0260*/  @!P0 LDG.E.EL.128 R4, desc[UR6][R16.64] ;  /* 0x0000000610048981 */ /* 0x000362000c2e1d00 */
[----:B------:R-:W1:Y:S01]  /*0270*/  S2UR UR5, SR_CgaCtaId ;  /* 0x00000000000579c3 */ /* 0x000e620000008800 */
[----:B------:R-:W-:Y:S01]  /*0280*/  IMAD.SHL.U32 R18, R20, 0x80, RZ ;  /* 0x0000008014127824 */ /* 0x000fe200078e00ff */
[----:B------:R-:W-:-:S04]  /*0290*/  UMOV UR4, 0x400 ;  /* 0x0000040000047882 */ /* 0x000fc80000000000 */
[----:B0-----:R-:W-:-:S04]  /*02a0*/  LOP3.LUT R15, R18, 0x380, RZ, 0xc0, !PT ;  /* 0x00000380120f7812 */ /* 0x001fc800078ec0ff */
[C---:B-1----:R-:W-:Y:S02]  /*02b0*/  LOP3.LUT R16, R15.reuse, R2, RZ, 0xfc, !PT ;  /* 0x000000020f107212 */ /* 0x042fe400078efcff */
[C---:B------:R-:W-:Y:S02]  /*02c0*/  LOP3.LUT R17, R15.reuse, 0x20, RZ, 0xfc, !PT ;  /* 0x000000200f117812 */ /* 0x040fe400078efcff */
[----:B------:R-:W-:Y:S02]  /*02d0*/  LOP3.LUT R19, R15, 0x40, RZ, 0xfc, !PT ;  /* 0x000000400f137812 */ /* 0x000fe400078efcff */
[----:B------:R-:W-:Y:S02]  /*02e0*/  LEA.HI R14, R17, R16, RZ, 0x1b ;  /* 0x00000010110e7211 */ /* 0x000fe400078fd8ff */
[----:B------:R-:W-:Y:S02]  /*02f0*/  LOP3.LUT R23, R15, 0x60, RZ, 0xfc, !PT ;  /* 0x000000600f177812 */ /* 0x000fe400078efcff */
[----:B------:R-:W-:-:S02]  /*0300*/  SHF.R.U32.HI R17, RZ, 0x5, R20 ;  /* 0x00000005ff117819 */ /* 0x000fc40000011614 */
[-C--:B------:R-:W-:Y:S01]  /*0310*/  LEA.HI R15, R15, R16.reuse, RZ, 0x1b ;  /* 0x000000100f0f7211 */ /* 0x080fe200078fd8ff */
[----:B------:R-:W-:Y:S01]  /*0320*/  UPRMT UR4, UR5, 0x654, UR4 ;  /* 0x0000065405047896 */ /* 0x000fe20008000004 */
[-C--:B------:R-:W-:Y:S02]  /*0330*/  LEA.HI R2, R19, R16.reuse, RZ, 0x1b ;  /* 0x0000001013027211 */ /* 0x080fe400078fd8ff */
[----:B------:R-:W-:Y:S01]  /*0340*/  LEA.HI R16, R23, R16, RZ, 0x1b ;  /* 0x0000001017107211 */ /* 0x000fe200078fd8ff */
[----:B------:R-:W0:Y:S02]  /*0350*/  LDC.64 R18, c[0x0][0x228] ;  /* 0x00008a00ff127b82 */ /* 0x000e240000000a00 */
[----:B------:R-:W-:Y:S02]  /*0360*/  LEA R14, R14, UR4, 0x2 ;  /* 0x000000040e0e7c11 */ /* 0x000fe4000f8e10ff */
[----:B------:R-:W-:Y:S02]  /*0370*/  LEA R23, R2, UR4, 0x2 ;  /* 0x0000000402177c11 */ /* 0x000fe4000f8e10ff */
[----:B------:R-:W-:-:S02]  /*0380*/  LEA R16, R16, UR4, 0x2 ;  /* 0x0000000410107c11 */ /* 0x000fc4000f8e10ff */
[C---:B--2---:R-:W-:Y:S02]  /*0390*/  FSETP.GT.AND P2, PT, |R0|.reuse, 8.50705917302346158658e+37, PT ;  /* 0x7e8000000000780b */ /* 0x044fe40003f44200 */
[----:B------:R-:W-:-:S11]  /*03a0*/  FSETP.GEU.AND P3, PT, |R0|, 1.175494350822287508e-38, PT ;  /* 0x008000000000780b */ /* 0x000fd60003f6e200 */
[----:B------:R-:W-:Y:S01]  /*03b0*/  @P2 FMUL R0, R0, 0.25 ;  /* 0x3e80000000002820 */ /* 0x000fe20000400000 */
[----:B----4-:R-:W-:-:S03]  /*03c0*/  @P2 FMUL R13, R13, 0.25 ;  /* 0x3e8000000d0d2820 */ /* 0x010fc60000400000 */
[----:B------:R-:W-:Y:S01]  /*03d0*/  @!P3 FMUL R0, R0, 16777216 ;  /* 0x4b8000000000b820 */ /* 0x000fe20000400000 */
[----:B------:R-:W-:-:S05]  /*03e0*/  @!P3 FMUL R13, R13, 16777216 ;  /* 0x4b8000000d0db820 */ /* 0x000fca0000400000 */
[----:B------:R-:W1:Y:S02]  /*03f0*/  MUFU.RCP R0, R0 ;  /* 0x0000000000007308 */ /* 0x000e640000001000 */
[----:B-1----:R-:W-:Y:S01]  /*0400*/  FMUL R13, R0, R13 ;  /* 0x0000000d000d7220 */ /* 0x002fe20000400000 */
[----:B------:R-:W-:Y:S02]  /*0410*/  LOP3.LUT R0, R20, 0x7f, RZ, 0xc0, !PT ;  /* 0x0000007f14007812 */ /* 0x000fe400078ec0ff */
[----:B------:R-:W-:Y:S01]  /*0420*/  LOP3.LUT R20, R3, 0x1f, R20, 0xf8, !PT ;  /* 0x0000001f03147812 */ /* 0x000fe200078ef814 */
[C---:B---3--:R-:W-:Y:S01]  /*0430*/  FMUL R8, R13.reuse, R8 ;  /* 0x000000080d087220 */ /* 0x048fe20000400000 */
[C---:B------:R-:W-:Y:S01]  /*0440*/  FMUL R9, R13.reuse, R9 ;  /* 0x000000090d097220 */ /* 0x040fe20000400000 */
[C---:B------:R-:W-:Y:S01]  /*0450*/  FMUL R10, R13.reuse, R10 ;  /* 0x0000000a0d0a7220 */ /* 0x040fe20000400000 */
[C---:B------:R-:W-:Y:S01]  /*0460*/  FMUL R11, R13.reuse, R11 ;  /* 0x0000000b0d0b7220 */ /* 0x040fe20000400000 */
[C---:B-----5:R-:W-:Y:S01]  /*0470*/  FMUL R4, R13.reuse, R4 ;  /* 0x000000040d047220 */ /* 0x060fe20000400000 */
[C---:B------:R-:W-:Y:S01]  /*0480*/  FMUL R5, R13.reuse, R5 ;  /* 0x000000050d057220 */ /* 0x040fe20000400000 */
[C---:B------:R-:W-:Y:S01]  /*0490*/  FMUL R6, R13.reuse, R6 ;  /* 0x000000060d067220 */ /* 0x040fe20000400000 */
[----:B------:R-:W-:Y:S01]  /*04a0*/  FMUL R7, R13, R7 ;  /* 0x000000070d077220 */ /* 0x000fe20000400000 */
[----:B------:R-:W-:-:S02]  /*04b0*/  SGXT.U32 R13, R17, 0x2 ;  /* 0x00000002110d781a */ /* 0x000fc40000000000 */
[----:B------:R-:W-:Y:S02]  /*04c0*/  LEA R17, R15, UR4, 0x2 ;  /* 0x000000040f117c11 */ /* 0x000fe4000f8e10ff */
[C---:B------:R-:W-:Y:S01]  /*04d0*/  LOP3.LUT R25, R0.reuse, 0x80, RZ, 0xfc, !PT ;  /* 0x0000008000197812 */ /* 0x040fe200078efcff */
[----:B------:R-:W-:Y:S01]  /*04e0*/  IMAD.IADD R2, R13, 0x1, R0 ;  /* 0x000000010d027824 */ /* 0x000fe200078e0200 */
[----:B------:R-:W-:Y:S01]  /*04f0*/  LOP3.LUT R29, R0, 0x100, RZ, 0xfc, !PT ;  /* 0x00000100001d7812 */ /* 0x000fe200078efcff */
[----:B------:R-:W-:Y:S01]  /*0500*/  STS [R17], R8 ;  /* 0x0000000811007388 */ /* 0x000fe20000000800 */
[-C--:B------:R-:W-:Y:S02]  /*0510*/  LEA.HI R25, R25, R0.reuse, RZ, 0x1b ;  /* 0x0000000019197211 */ /* 0x080fe400078fd8ff */
[----:B------:R-:W-:Y:S01]  /*0520*/  LEA R2, R2, UR4, 0x2 ;  /* 0x0000000402027c11 */ /* 0x000fe2000f8e10ff */
[----:B------:R-:W-:Y:S01]  /*0530*/  STS [R14+0x80], R9 ;  /* 0x000080090e007388 */ /* 0x000fe20000000800 */
[----:B------:R-:W-:-:S02]  /*0540*/  LEA.HI R29, R29, R0, RZ, 0x1b ;  /* 0x000000001d1d7211 */ /* 0x000fc400078fd8ff */
[----:B------:R-:W-:Y:S01]  /*0550*/  LEA R25, R25, UR4, 0x2 ;  /* 0x0000000419197c11 */ /* 0x000fe2000f8e10ff */
[----:B------:R-:W-:Y:S01]  /*0560*/  STS [R23+0x100], R10 ;  /* 0x0001000a17007388 */ /* 0x000fe20000000800 */
[----:B------:R-:W-:Y:S02]  /*0570*/  LEA R24, R29, UR4, 0x2 ;  /* 0x000000041d187c11 */ /* 0x000fe4000f8e10ff */
[----:B------:R-:W-:Y:S01]  /*0580*/  LOP3.LUT R3, R12, R13, RZ, 0xfc, !PT ;  /* 0x0000000d0c037212 */ /* 0x000fe200078efcff */
[----:B------:R-:W-:Y:S01]  /*0590*/  STS [R16+0x180], R11 ;  /* 0x0001800b10007388 */ /* 0x000fe20000000800 */
[----:B------:R-:W-:Y:S02]  /*05a0*/  ISETP.GE.AND P2, PT, R20, 0x19, PT ;  /* 0x000000191400780c */ /* 0x000fe40003f46270 */
[----:B------:R-:W-:Y:S01]  /*05b0*/  LOP3.LUT R29, R0, 0x380, RZ, 0xfc, !PT ;  /* 0x00000380001d7812 */ /* 0x000fe200078efcff */
[----:B------:R1:W-:Y:S01]  /*05c0*/  STS [R17+0x40], R4 ;  /* 0x0000400411007388 */ /* 0x0003e20000000800 */
[----:B------:R-:W-:Y:S01]  /*05d0*/  IMAD R3, R3, 0x19, R20 ;  /* 0x0000001903037824 */ /* 0x000fe200078e0214 */
[----:B------:R-:W-:-:S02]  /*05e0*/  LOP3.LUT R28, R12, 0x10, R13, 0xfe, !PT ;  /* 0x000000100c1c7812 */ /* 0x000fc400078efe0d */
[----:B------:R-:W-:Y:S04]  /*05f0*/  STS [R14+0xc0], R5 ;  /* 0x0000c0050e007388 */ /* 0x000fe80000000800 */
[----:B------:R2:W-:Y:S01]  /*0600*/  STS [R23+0x140], R6 ;  /* 0x0001400617007388 */ /* 0x0005e20000000800 */
[----:B-1----:R-:W-:-:S03]  /*0610*/  LOP3.LUT R17, R0, 0x180, RZ, 0xfc, !PT ;  /* 0x0000018000117812 */ /* 0x002fc600078efcff */
[----:B------:R-:W-:Y:S01]  /*0620*/  STS [R16+0x1c0], R7 ;  /* 0x0001c00710007388 */ /* 0x000fe20000000800 */
[-C--:B------:R-:W-:Y:S01]  /*0630*/  LEA.HI R17, R17, R0.reuse, RZ, 0x1b ;  /* 0x0000000011117211 */ /* 0x080fe200078fd8ff */
[----:B------:R-:W-:Y:S03]  /*0640*/  BAR.SYNC.DEFER_BLOCKING 0x0 ;  /* 0x0000000000007b1d */ /* 0x000fe60000010000 */
[----:B------:R-:W-:Y:S02]  /*0650*/  LEA R22, R17, UR4, 0x2 ;  /* 0x0000000411167c11 */ /* 0x000fe4000f8e10ff */
[C---:B------:R-:W-:Y:S02]  /*0660*/  LOP3.LUT R17, R0.reuse, 0x200, RZ, 0xfc, !PT ;  /* 0x0000020000117812 */ /* 0x040fe400078efcff */
[----:B--2---:R-:W-:Y:S02]  /*0670*/  LOP3.LUT R23, R0, 0x280, RZ, 0xfc, !PT ;  /* 0x0000028000177812 */ /* 0x004fe400078efcff */
[----:B------:R-:W-:-:S02]  /*0680*/  LEA.HI R14, R17, R0, RZ, 0x1b ;  /* 0x00000000110e7211 */ /* 0x000fc400078fd8ff */
[----:B------:R-:W-:Y:S02]  /*0690*/  LEA.HI R23, R23, R0, RZ, 0x1b ;  /* 0x0000000017177211 */ /* 0x000fe400078fd8ff */
[----:B------:R-:W-:Y:S01]  /*06a0*/  LOP3.LUT R17, R12, 0x4, R13, 0xfe, !PT ;  /* 0x000000040c117812 */ /* 0x000fe200078efe0d */
[----:B------:R0:W1:Y:S04]  /*06b0*/  LDS R15, [R2] ;  /* 0x00000000020f7984 */ /* 0x0000680000000800 */
[----:B------:R2:W3:Y:S04]  /*06c0*/  LDS R26, [R25+0x200] ;  /* 0x00020000191a7984 */ /* 0x0004e80000000800 */
[----:B------:R-:W4:Y:S01]  /*06d0*/  LDS R24, [R24+0x400] ;  /* 0x0004000018187984 */ /* 0x000f220000000800 */
[----:B0-----:R-:W-:-:S03]  /*06e0*/  IMAD.WIDE R2, R3, 0x4, R18 ;  /* 0x0000000403027825 */ /* 0x001fc600078e0212 */
[----:B------:R-:W0:Y:S01]  /*06f0*/  LDS R22, [R22+0x600] ;  /* 0x0006000016167984 */ /* 0x000e220000000800 */
[----:B--2---:R-:W-:-:S04]  /*0700*/  LOP3.LUT R25, R0, 0x300, RZ, 0xfc, !PT ;  /* 0x0000030000197812 */ /* 0x004fc800078efcff */
[-C--:B------:R-:W-:Y:S02]  /*0710*/  LEA.HI R16, R25, R0.reuse, RZ, 0x1b ;  /* 0x0000000019107211 */ /* 0x080fe400078fd8ff */
[----:B------:R-:W-:Y:S02]  /*0720*/  LEA.HI R0, R29, R0, RZ, 0x1b ;  /* 0x000000001d007211 */ /* 0x000fe400078fd8ff */
[----:B------:R-:W-:Y:S02]  /*0730*/  LEA R29, R14, UR4, 0x2 ;  /* 0x000000040e1d7c11 */ /* 0x000fe4000f8e10ff */
[----:B------:R-:W-:Y:S02]  /*0740*/  LEA R25, R23, UR4, 0x2 ;  /* 0x0000000417197c11 */ /* 0x000fe4000f8e10ff */
[----:B------:R-:W-:Y:S02]  /*0750*/  LEA R23, R16, UR4, 0x2 ;  /* 0x0000000410177c11 */ /* 0x000fe4000f8e10ff */
[----:B------:R-:W-:Y:S01]  /*0760*/  LEA R0, R0, UR4, 0x2 ;  /* 0x0000000400007c11 */ /* 0x000fe2000f8e10ff */
[----:B------:R-:W2:Y:S04]  /*0770*/  LDS R29, [R29+0x800] ;  /* 0x000800001d1d7984 */ /* 0x000ea80000000800 */
[----:B------:R-:W5:Y:S04]  /*0780*/  LDS R25, [R25+0xa00] ;  /* 0x000a000019197984 */ /* 0x000f680000000800 */
[----:B------:R-:W0:Y:S04]  /*0790*/  LDS R23, [R23+0xc00] ;  /* 0x000c000017177984 */ /* 0x000e280000000800 */
[----:B-1----:R1:W-:Y:S04]  /*07a0*/  @!P2 STG.E desc[UR6][R2.64], R15 ;  /* 0x0000000f0200a986 */ /* 0x0023e8000c101906 */
[----:B------:R-:W2:Y:S01]  /*07b0*/  LDS R0, [R0+0xe00] ;  /* 0x000e000000007984 */ /* 0x000ea20000000800 */
[----:B-1----:R-:W-:Y:S01]  /*07c0*/  LOP3.LUT R3, R12, 0x8, R13, 0xfe, !PT ;  /* 0x000000080c037812 */ /* 0x002fe200078efe0d */
[----:B------:R-:W-:Y:S01]  /*07d0*/  IMAD R15, R17, 0x19, R20 ;  /* 0x00000019110f7824 */ /* 0x000fe200078e0214 */
[----:B------:R-:W-:-:S03]  /*07e0*/  LOP3.LUT R17, R12, 0xc, R13, 0xfe, !PT ;  /* 0x0000000c0c117812 */ /* 0x000fc600078efe0d */
[----:B------:R-:W-:Y:S02]  /*07f0*/  IMAD R3, R3, 0x19, R20 ;  /* 0x0000001903037824 */ /* 0x000fe400078e0214 */
[----:B------:R-:W-:-:S04]  /*0800*/  IMAD.WIDE R14, R15, 0x4, R18 ;  /* 0x000000040f0e7825 */ /* 0x000fc800078e0212 */
[----:B------:R-:W-:Y:S01]  /*0810*/  IMAD.WIDE R2, R3, 0x4, R18 ;  /* 0x0000000403027825 */ /* 0x000fe200078e0212 */
[----:B---3--:R1:W-:Y:S03]  /*0820*/  @!P2 STG.E desc[UR6][R14.64], R26 ;  /* 0x0000001a0e00a986 */ /* 0x0083e6000c101906 */
[----:B------:R-:W-:Y:S01]  /*0830*/  IMAD R17, R17, 0x19, R20 ;  /* 0x0000001911117824 */ /* 0x000fe200078e0214 */
[----:B----4-:R3:W-:Y:S03]  /*0840*/  @!P2 STG.E desc[UR6][R2.64], R24 ;  /* 0x000000180200a986 */ /* 0x0107e6000c101906 */
[----:B------:R-:W-:-:S05]  /*0850*/  IMAD.WIDE R16, R17, 0x4, R18 ;  /* 0x0000000411107825 */ /* 0x000fca00078e0212 */
[----:B0-----:R0:W-:Y:S01]  /*0860*/  @!P2 STG.E desc[UR6][R16.64], R22 ;  /* 0x000000161000a986 */ /* 0x0011e2000c101906 */
[----:B-1----:R-:W-:Y:S01]  /*0870*/  LOP3.LUT R15, R12, 0x14, R13, 0xfe, !PT ;  /* 0x000000140c0f7812 */ /* 0x002fe200078efe0d */
[----:B---3--:R-:W1:Y:S04]  /*0880*/  LDC.64 R2, c[0x0][0x230] ;  /* 0x00008c00ff027b82 */ /* 0x008e680000000a00 */
[----:B------:R-:W-:-:S04]  /*0890*/  IMAD R15, R15, 0x19, R20 ;  /* 0x000000190f0f7824 */ /* 0x000fc800078e0214 */
[----:B------:R-:W-:Y:S01]  /*08a0*/  IMAD.WIDE R14, R15, 0x4, R18 ;  /* 0x000000040f0e7825 */ /* 0x000fe200078e0212 */
[----:B0-----:R-:W-:Y:S02]  /*08b0*/  LOP3.LUT R17, R12, 0x18, R13, 0xfe, !PT ;  /* 0x000000180c117812 */ /* 0x001fe400078efe0d */
[----:B------:R-:W-:Y:S01]  /*08c0*/  LOP3.LUT R13, R12, 0x1c, R13, 0xfe, !PT ;  /* 0x0000001c0c0d7812 */ /* 0x000fe200078efe0d */
[--C-:B------:R-:W-:Y:S02]  /*08d0*/  IMAD R12, R28, 0x19, R20.reuse ;  /* 0x000000191c0c7824 */ /* 0x100fe400078e0214 */
[--C-:B------:R-:W-:Y:S02]  /*08e0*/  IMAD R24, R17, 0x19, R20.reuse ;  /* 0x0000001911187824 */ /* 0x100fe400078e0214 */
[----:B------:R-:W-:Y:S02]  /*08f0*/  IMAD R20, R13, 0x19, R20 ;  /* 0x000000190d147824 */ /* 0x000fe400078e0214 */
[----:B------:R-:W-:-:S04]  /*0900*/  IMAD.WIDE R12, R12, 0x4, R18 ;  /* 0x000000040c0c7825 */ /* 0x000fc800078e0212 */
[--C-:B------:R-:W-:Y:S01]  /*0910*/  IMAD.WIDE R16, R24, 0x4, R18.reuse ;  /* 0x0000000418107825 */ /* 0x100fe200078e0212 */
[----:B--2---:R0:W-:Y:S03]  /*0920*/  @!P2 STG.E desc[UR6][R12.64], R29 ;  /* 0x0000001d0c00a986 */ /* 0x0041e6000c101906 */
[----:B------:R-:W-:Y:S01]  /*0930*/  IMAD.WIDE R18, R20, 0x4, R18 ;  /* 0x0000000414127825 */ /* 0x000fe200078e0212 */
[----:B-----5:R0:W-:Y:S03]  /*0940*/  @!P2 STG.E desc[UR6][R14.64], R25 ;  /* 0x000000190e00a986 */ /* 0x0201e6000c101906 */
[--C-:B-1----:R-:W-:Y:S01]  /*0950*/  IMAD.WIDE R26, R27, 0x4, R2.reuse ;  /* 0x000000041b1a7825 */ /* 0x102fe200078e0202 */
[----:B------:R0:W-:Y:S03]  /*0960*/  @!P2 STG.E desc[UR6][R16.64], R23 ;  /* 0x000000171000a986 */ /* 0x0001e6000c101906 */
[----:B------:R-:W-:Y:S01]  /*0970*/  IMAD.WIDE R2, R21, 0x4, R2 ;  /* 0x0000000415027825 */ /* 0x000fe200078e0202 */
[----:B------:R0:W-:Y:S04]  /*0980*/  @!P2 STG.E desc[UR6][R18.64], R0 ;  /* 0x000000001200a986 */ /* 0x0001e8000c101906 */
[----:B------:R0:W-:Y:S02]  /*0990*/  @!P1 STG.E.128 desc[UR6][R26.64], R8 ;  /* 0x000000081a009986 */ /* 0x0001e4000c101d06 */
[----:B0-----:R-:W-:Y:S05]  /*09a0*/  @P0 EXIT ;  /* 0x000000000000094d */ /* 0x001fea0003800000 */
[----:B------:R-:W-:Y:S01]  /*09b0*/  STG.E.128 desc[UR6][R2.64], R4 ;  /* 0x0000000402007986 */ /* 0x000fe2000c101d06 */
[----:B------:R-:W-:Y:S05]  /*09c0*/  EXIT ;  /* 0x000000000000794d */ /* 0x000fea0003800000 */
.L_x_0:
[----:B------:R-:W-:-:S00]  /*09d0*/  BRA `(.L_x_0) ;  /* 0xfffffffc00fc7947 */ /* 0x000fc0000383ffff */
[----:B------:R-:W-:-:S00]  /*09e0*/  NOP ;  /* 0x0000000000007918 */ /* 0x000fc00000000000 */
        /* <DEDUP_REMOVED lines=9> */
.L_x_1:


//--------------------- .nv.shared.triton_poi_fused__weight_norm_interface_convolution_15 --------------------------
	.section	.nv.shared.triton_poi_fused__weight_norm_interface_convolution_15,"aw",@nobits
	.sectionflags	@""
	.align	16
	.zero		1024


//--------------------- .nv.constant0.triton_poi_fused__weight_norm_interface_convolution_15 --------------------------
	.section	.nv.constant0.triton_poi_fused__weight_norm_interface_convolution_15,"a",@progbits
	.sectionflags	@""
	.align	4
.nv.constant0.triton_poi_fused__weight_norm_interface_convolution_15:
	.zero		576
